//
// Generated by NVIDIA NVVM Compiler
//
// Compiler Build ID: CL-36424714
// Cuda compilation tools, release 13.0, V13.0.88
// Based on NVVM 20.0.0
//

.version 9.0
.target sm_100
.address_size 64

	// .globl	_Z12compute_cell8matrix_tS_S_jj

.visible .entry _Z12compute_cell8matrix_tS_S_jj(
	.param .align 8 .b8 _Z12compute_cell8matrix_tS_S_jj_param_0[16],
	.param .align 8 .b8 _Z12compute_cell8matrix_tS_S_jj_param_1[16],
	.param .align 8 .b8 _Z12compute_cell8matrix_tS_S_jj_param_2[16],
	.param .u32 _Z12compute_cell8matrix_tS_S_jj_param_3,
	.param .u32 _Z12compute_cell8matrix_tS_S_jj_param_4
)
{
	.reg .pred 	%p<10>;
	.reg .b32 	%r<29>;
	.reg .b64 	%rd<131>;
	.reg .b64 	%fd<112>;

	ld.param.u64 	%rd16, [_Z12compute_cell8matrix_tS_S_jj_param_2];
	ld.param.u64 	%rd15, [_Z12compute_cell8matrix_tS_S_jj_param_0];
	ld.param.v2.u32 	{%r17, %r18}, [_Z12compute_cell8matrix_tS_S_jj_param_0+8];
	ld.param.u64 	%rd17, [_Z12compute_cell8matrix_tS_S_jj_param_1];
	ld.param.u32 	%r21, [_Z12compute_cell8matrix_tS_S_jj_param_3];
	ld.param.u32 	%r22, [_Z12compute_cell8matrix_tS_S_jj_param_4];
	cvta.to.global.u64 	%rd1, %rd17;
	setp.eq.s32 	%p1, %r18, 0;
	mov.f64 	%fd111, 0d0000000000000000;
	@%p1 bra 	$L__BB0_13;
	cvta.to.global.u64 	%rd18, %rd15;
	mul.wide.u32 	%rd19, %r21, 8;
	add.s64 	%rd20, %rd18, %rd19;
	ld.global.u64 	%rd21, [%rd20];
	cvta.to.global.u64 	%rd2, %rd21;
	and.b32  	%r2, %r18, 15;
	setp.lt.u32 	%p2, %r18, 16;
	mov.f64 	%fd111, 0d0000000000000000;
	mov.b32 	%r26, 0;
	@%p2 bra 	$L__BB0_4;
	and.b32  	%r26, %r18, -16;
	neg.s32 	%r24, %r26;
	add.s64 	%rd128, %rd2, 64;
	add.s64 	%rd127, %rd1, 64;
	mov.f64 	%fd111, 0d0000000000000000;
	mul.wide.u32 	%rd24, %r22, 8;
$L__BB0_3:
	.pragma "nounroll";
	ld.global.f64 	%fd18, [%rd128+-64];
	ld.global.u64 	%rd22, [%rd127+-64];
	cvta.to.global.u64 	%rd23, %rd22;
	add.s64 	%rd25, %rd23, %rd24;
	ld.global.f64 	%fd19, [%rd25];
	fma.rn.f64 	%fd20, %fd18, %fd19, %fd111;
	ld.global.f64 	%fd21, [%rd128+-56];
	ld.global.u64 	%rd26, [%rd127+-56];
	cvta.to.global.u64 	%rd27, %rd26;
	add.s64 	%rd28, %rd27, %rd24;
	ld.global.f64 	%fd22, [%rd28];
	fma.rn.f64 	%fd23, %fd21, %fd22, %fd20;
	ld.global.f64 	%fd24, [%rd128+-48];
	ld.global.u64 	%rd29, [%rd127+-48];
	cvta.to.global.u64 	%rd30, %rd29;
	add.s64 	%rd31, %rd30, %rd24;
	ld.global.f64 	%fd25, [%rd31];
	fma.rn.f64 	%fd26, %fd24, %fd25, %fd23;
	ld.global.f64 	%fd27, [%rd128+-40];
	ld.global.u64 	%rd32, [%rd127+-40];
	cvta.to.global.u64 	%rd33, %rd32;
	add.s64 	%rd34, %rd33, %rd24;
	ld.global.f64 	%fd28, [%rd34];
	fma.rn.f64 	%fd29, %fd27, %fd28, %fd26;
	ld.global.f64 	%fd30, [%rd128+-32];
	ld.global.u64 	%rd35, [%rd127+-32];
	cvta.to.global.u64 	%rd36, %rd35;
	add.s64 	%rd37, %rd36, %rd24;
	ld.global.f64 	%fd31, [%rd37];
	fma.rn.f64 	%fd32, %fd30, %fd31, %fd29;
	ld.global.f64 	%fd33, [%rd128+-24];
	ld.global.u64 	%rd38, [%rd127+-24];
	cvta.to.global.u64 	%rd39, %rd38;
	add.s64 	%rd40, %rd39, %rd24;
	ld.global.f64 	%fd34, [%rd40];
	fma.rn.f64 	%fd35, %fd33, %fd34, %fd32;
	ld.global.f64 	%fd36, [%rd128+-16];
	ld.global.u64 	%rd41, [%rd127+-16];
	cvta.to.global.u64 	%rd42, %rd41;
	add.s64 	%rd43, %rd42, %rd24;
	ld.global.f64 	%fd37, [%rd43];
	fma.rn.f64 	%fd38, %fd36, %fd37, %fd35;
	ld.global.f64 	%fd39, [%rd128+-8];
	ld.global.u64 	%rd44, [%rd127+-8];
	cvta.to.global.u64 	%rd45, %rd44;
	add.s64 	%rd46, %rd45, %rd24;
	ld.global.f64 	%fd40, [%rd46];
	fma.rn.f64 	%fd41, %fd39, %fd40, %fd38;
	ld.global.f64 	%fd42, [%rd128];
	ld.global.u64 	%rd47, [%rd127];
	cvta.to.global.u64 	%rd48, %rd47;
	add.s64 	%rd49, %rd48, %rd24;
	ld.global.f64 	%fd43, [%rd49];
	fma.rn.f64 	%fd44, %fd42, %fd43, %fd41;
	ld.global.f64 	%fd45, [%rd128+8];
	ld.global.u64 	%rd50, [%rd127+8];
	cvta.to.global.u64 	%rd51, %rd50;
	add.s64 	%rd52, %rd51, %rd24;
	ld.global.f64 	%fd46, [%rd52];
	fma.rn.f64 	%fd47, %fd45, %fd46, %fd44;
	ld.global.f64 	%fd48, [%rd128+16];
	ld.global.u64 	%rd53, [%rd127+16];
	cvta.to.global.u64 	%rd54, %rd53;
	add.s64 	%rd55, %rd54, %rd24;
	ld.global.f64 	%fd49, [%rd55];
	fma.rn.f64 	%fd50, %fd48, %fd49, %fd47;
	ld.global.f64 	%fd51, [%rd128+24];
	ld.global.u64 	%rd56, [%rd127+24];
	cvta.to.global.u64 	%rd57, %rd56;
	add.s64 	%rd58, %rd57, %rd24;
	ld.global.f64 	%fd52, [%rd58];
	fma.rn.f64 	%fd53, %fd51, %fd52, %fd50;
	ld.global.f64 	%fd54, [%rd128+32];
	ld.global.u64 	%rd59, [%rd127+32];
	cvta.to.global.u64 	%rd60, %rd59;
	add.s64 	%rd61, %rd60, %rd24;
	ld.global.f64 	%fd55, [%rd61];
	fma.rn.f64 	%fd56, %fd54, %fd55, %fd53;
	ld.global.f64 	%fd57, [%rd128+40];
	ld.global.u64 	%rd62, [%rd127+40];
	cvta.to.global.u64 	%rd63, %rd62;
	add.s64 	%rd64, %rd63, %rd24;
	ld.global.f64 	%fd58, [%rd64];
	fma.rn.f64 	%fd59, %fd57, %fd58, %fd56;
	ld.global.f64 	%fd60, [%rd128+48];
	ld.global.u64 	%rd65, [%rd127+48];
	cvta.to.global.u64 	%rd66, %rd65;
	add.s64 	%rd67, %rd66, %rd24;
	ld.global.f64 	%fd61, [%rd67];
	fma.rn.f64 	%fd62, %fd60, %fd61, %fd59;
	ld.global.f64 	%fd63, [%rd128+56];
	ld.global.u64 	%rd68, [%rd127+56];
	cvta.to.global.u64 	%rd69, %rd68;
	add.s64 	%rd70, %rd69, %rd24;
	ld.global.f64 	%fd64, [%rd70];
	fma.rn.f64 	%fd111, %fd63, %fd64, %fd62;
	add.s32 	%r24, %r24, 16;
	add.s64 	%rd128, %rd128, 128;
	add.s64 	%rd127, %rd127, 128;
	setp.ne.s32 	%p3, %r24, 0;
	@%p3 bra 	$L__BB0_3;
$L__BB0_4:
	setp.eq.s32 	%p4, %r2, 0;
	@%p4 bra 	$L__BB0_13;
	and.b32  	%r8, %r18, 7;
	setp.lt.u32 	%p5, %r2, 8;
	@%p5 bra 	$L__BB0_7;
	mul.wide.u32 	%rd71, %r26, 8;
	add.s64 	%rd72, %rd2, %rd71;
	ld.global.f64 	%fd66, [%rd72];
	add.s64 	%rd73, %rd1, %rd71;
	ld.global.u64 	%rd74, [%rd73];
	cvta.to.global.u64 	%rd75, %rd74;
	mul.wide.u32 	%rd76, %r22, 8;
	add.s64 	%rd77, %rd75, %rd76;
	ld.global.f64 	%fd67, [%rd77];
	fma.rn.f64 	%fd68, %fd66, %fd67, %fd111;
	ld.global.f64 	%fd69, [%rd72+8];
	ld.global.u64 	%rd78, [%rd73+8];
	cvta.to.global.u64 	%rd79, %rd78;
	add.s64 	%rd80, %rd79, %rd76;
	ld.global.f64 	%fd70, [%rd80];
	fma.rn.f64 	%fd71, %fd69, %fd70, %fd68;
	ld.global.f64 	%fd72, [%rd72+16];
	ld.global.u64 	%rd81, [%rd73+16];
	cvta.to.global.u64 	%rd82, %rd81;
	add.s64 	%rd83, %rd82, %rd76;
	ld.global.f64 	%fd73, [%rd83];
	fma.rn.f64 	%fd74, %fd72, %fd73, %fd71;
	ld.global.f64 	%fd75, [%rd72+24];
	ld.global.u64 	%rd84, [%rd73+24];
	cvta.to.global.u64 	%rd85, %rd84;
	add.s64 	%rd86, %rd85, %rd76;
	ld.global.f64 	%fd76, [%rd86];
	fma.rn.f64 	%fd77, %fd75, %fd76, %fd74;
	ld.global.f64 	%fd78, [%rd72+32];
	ld.global.u64 	%rd87, [%rd73+32];
	cvta.to.global.u64 	%rd88, %rd87;
	add.s64 	%rd89, %rd88, %rd76;
	ld.global.f64 	%fd79, [%rd89];
	fma.rn.f64 	%fd80, %fd78, %fd79, %fd77;
	ld.global.f64 	%fd81, [%rd72+40];
	ld.global.u64 	%rd90, [%rd73+40];
	cvta.to.global.u64 	%rd91, %rd90;
	add.s64 	%rd92, %rd91, %rd76;
	ld.global.f64 	%fd82, [%rd92];
	fma.rn.f64 	%fd83, %fd81, %fd82, %fd80;
	ld.global.f64 	%fd84, [%rd72+48];
	ld.global.u64 	%rd93, [%rd73+48];
	cvta.to.global.u64 	%rd94, %rd93;
	add.s64 	%rd95, %rd94, %rd76;
	ld.global.f64 	%fd85, [%rd95];
	fma.rn.f64 	%fd86, %fd84, %fd85, %fd83;
	ld.global.f64 	%fd87, [%rd72+56];
	ld.global.u64 	%rd96, [%rd73+56];
	cvta.to.global.u64 	%rd97, %rd96;
	add.s64 	%rd98, %rd97, %rd76;
	ld.global.f64 	%fd88, [%rd98];
	fma.rn.f64 	%fd111, %fd87, %fd88, %fd86;
	add.s32 	%r26, %r26, 8;
$L__BB0_7:
	setp.eq.s32 	%p6, %r8, 0;
	@%p6 bra 	$L__BB0_13;
	and.b32  	%r11, %r18, 3;
	setp.lt.u32 	%p7, %r8, 4;
	@%p7 bra 	$L__BB0_10;
	mul.wide.u32 	%rd99, %r26, 8;
	add.s64 	%rd100, %rd2, %rd99;
	ld.global.f64 	%fd90, [%rd100];
	add.s64 	%rd101, %rd1, %rd99;
	ld.global.u64 	%rd102, [%rd101];
	cvta.to.global.u64 	%rd103, %rd102;
	mul.wide.u32 	%rd104, %r22, 8;
	add.s64 	%rd105, %rd103, %rd104;
	ld.global.f64 	%fd91, [%rd105];
	fma.rn.f64 	%fd92, %fd90, %fd91, %fd111;
	ld.global.f64 	%fd93, [%rd100+8];
	ld.global.u64 	%rd106, [%rd101+8];
	cvta.to.global.u64 	%rd107, %rd106;
	add.s64 	%rd108, %rd107, %rd104;
	ld.global.f64 	%fd94, [%rd108];
	fma.rn.f64 	%fd95, %fd93, %fd94, %fd92;
	ld.global.f64 	%fd96, [%rd100+16];
	ld.global.u64 	%rd109, [%rd101+16];
	cvta.to.global.u64 	%rd110, %rd109;
	add.s64 	%rd111, %rd110, %rd104;
	ld.global.f64 	%fd97, [%rd111];
	fma.rn.f64 	%fd98, %fd96, %fd97, %fd95;
	ld.global.f64 	%fd99, [%rd100+24];
	ld.global.u64 	%rd112, [%rd101+24];
	cvta.to.global.u64 	%rd113, %rd112;
	add.s64 	%rd114, %rd113, %rd104;
	ld.global.f64 	%fd100, [%rd114];
	fma.rn.f64 	%fd111, %fd99, %fd100, %fd98;
	add.s32 	%r26, %r26, 4;
$L__BB0_10:
	setp.eq.s32 	%p8, %r11, 0;
	@%p8 bra 	$L__BB0_13;
	mul.wide.u32 	%rd115, %r26, 8;
	add.s64 	%rd130, %rd1, %rd115;
	add.s64 	%rd129, %rd2, %rd115;
	neg.s32 	%r28, %r11;
	mul.wide.u32 	%rd118, %r22, 8;
$L__BB0_12:
	.pragma "nounroll";
	ld.global.f64 	%fd101, [%rd129];
	ld.global.u64 	%rd116, [%rd130];
	cvta.to.global.u64 	%rd117, %rd116;
	add.s64 	%rd119, %rd117, %rd118;
	ld.global.f64 	%fd102, [%rd119];
	fma.rn.f64 	%fd111, %fd101, %fd102, %fd111;
	add.s64 	%rd130, %rd130, 8;
	add.s64 	%rd129, %rd129, 8;
	add.s32 	%r28, %r28, 1;
	setp.ne.s32 	%p9, %r28, 0;
	@%p9 bra 	$L__BB0_12;
$L__BB0_13:
	cvta.to.global.u64 	%rd120, %rd16;
	mul.wide.u32 	%rd121, %r21, 8;
	add.s64 	%rd122, %rd120, %rd121;
	ld.global.u64 	%rd123, [%rd122];
	cvta.to.global.u64 	%rd124, %rd123;
	mul.wide.u32 	%rd125, %r22, 8;
	add.s64 	%rd126, %rd124, %rd125;
	st.global.f64 	[%rd126], %fd111;
	ret;

}


// ===== COMPILED SASS (sm_100) =====

	.target	sm_100

	.elftype	@"ET_EXEC"


//--------------------- .note.nv.tkinfo           --------------------------
	.section	.note.nv.tkinfo,"",@"SHT_NOTE"
	.sectionflags	@"SHF_NOTE_NV_TKINFO"
	.tkinfo
        /*0018*/ 	.word	0x00000002
        /*0030*/ 	.string	""
        /*0030*/ 	.string	"ptxas"
        /*0030*/ 	.string	"Cuda compilation tools, release 13.0, V13.0.88"
        /*0030*/ 	.string	"Build cuda_13.0.r13.0/compiler.36424714_0"
        /*0030*/ 	.string	"-arch sm_100 -m 64 "



//--------------------- .note.nv.cuinfo           --------------------------
	.section	.note.nv.cuinfo,"",@"SHT_NOTE"
	.sectionflags	@"SHF_NOTE_NV_CUINFO"
        /*0018*/ 	.short	0x0002
        /*001a*/ 	.short	0x0064
        /*001c*/ 	.short	0x0082
	.zero		2


//--------------------- .nv.info                  --------------------------
	.section	.nv.info,"",@"SHT_CUDA_INFO"
	.align	4


	//----- nvinfo : EIATTR_REGCOUNT
	.align		4
        /*0000*/ 	.byte	0x04, 0x2f
        /*0002*/ 	.short	(.L_1 - .L_0)
	.align		4
.L_0:
        /*0004*/ 	.word	index@(_Z12compute_cell8matrix_tS_S_jj)
        /*0008*/ 	.word	0x00000020


	//----- nvinfo : EIATTR_FRAME_SIZE
	.align		4
.L_1:
        /*000c*/ 	.byte	0x04, 0x11
        /*000e*/ 	.short	(.L_3 - .L_2)
	.align		4
.L_2:
        /*0010*/ 	.word	index@(_Z12compute_cell8matrix_tS_S_jj)
        /*0014*/ 	.word	0x00000000


	//----- nvinfo : EIATTR_MIN_STACK_SIZE
	.align		4
.L_3:
        /*0018*/ 	.byte	0x04, 0x12
        /*001a*/ 	.short	(.L_5 - .L_4)
	.align		4
.L_4:
        /*001c*/ 	.word	index@(_Z12compute_cell8matrix_tS_S_jj)
        /*0020*/ 	.word	0x00000000
.L_5:


//--------------------- .nv.compat                --------------------------
	.section	.nv.compat,"",@"SHT_CUDA_COMPAT_INFO"
	.align	4
        /*0000*/ 	.byte	0x02, 0x09, 0x00, 0x00, 0x02, 0x02, 0x01, 0x00, 0x02, 0x05, 0x05, 0x00, 0x03, 0x07, 0x01, 0x01
        /*0010*/ 	.byte	0x02, 0x03, 0x00, 0x00, 0x02, 0x06, 0x01, 0x00, 0x04, 0x0b, 0x08, 0x00, 0x01, 0x00, 0x00, 0x00
        /*0020*/ 	.byte	0x00, 0x00, 0x00, 0x00


//--------------------- .nv.info._Z12compute_cell8matrix_tS_S_jj --------------------------
	.section	.nv.info._Z12compute_cell8matrix_tS_S_jj,"",@"SHT_CUDA_INFO"
	.sectionflags	@""
	.align	4


	//----- nvinfo : EIATTR_CUDA_API_VERSION
	.align		4
        /*0000*/ 	.byte	0x04, 0x37
        /*0002*/ 	.short	(.L_7 - .L_6)
.L_6:
        /*0004*/ 	.word	0x00000082


	//----- nvinfo : EIATTR_KPARAM_INFO
	.align		4
.L_7:
        /*0008*/ 	.byte	0x04, 0x17
        /*000a*/ 	.short	(.L_9 - .L_8)
.L_8:
        /*000c*/ 	.word	0x00000000
        /*0010*/ 	.short	0x0004
        /*0012*/ 	.short	0x0034
        /*0014*/ 	.byte	0x00, 0xf0, 0x11, 0x00


	//----- nvinfo : EIATTR_KPARAM_INFO
	.align		4
.L_9:
        /*0018*/ 	.byte	0x04, 0x17
        /*001a*/ 	.short	(.L_11 - .L_10)
.L_10:
        /*001c*/ 	.word	0x00000000
        /*0020*/ 	.short	0x0003
        /*0022*/ 	.short	0x0030
        /*0024*/ 	.byte	0x00, 0xf0, 0x11, 0x00


	//----- nvinfo : EIATTR_KPARAM_INFO
	.align		4
.L_11:
        /*0028*/ 	.byte	0x04, 0x17
        /*002a*/ 	.short	(.L_13 - .L_12)
.L_12:
        /*002c*/ 	.word	0x00000000
        /*0030*/ 	.short	0x0002
        /*0032*/ 	.short	0x0020
        /*0034*/ 	.byte	0x00, 0xf0, 0x41, 0x00


	//----- nvinfo : EIATTR_KPARAM_INFO
	.align		4
.L_13:
        /*0038*/ 	.byte	0x04, 0x17
        /*003a*/ 	.short	(.L_15 - .L_14)
.L_14:
        /*003c*/ 	.word	0x00000000
        /*0040*/ 	.short	0x0001
        /*0042*/ 	.short	0x0010
        /*0044*/ 	.byte	0x00, 0xf0, 0x41, 0x00


	//----- nvinfo : EIATTR_KPARAM_INFO
	.align		4
.L_15:
        /*0048*/ 	.byte	0x04, 0x17
        /*004a*/ 	.short	(.L_17 - .L_16)
.L_16:
        /*004c*/ 	.word	0x00000000
        /*0050*/ 	.short	0x0000
        /*0052*/ 	.short	0x0000
        /*0054*/ 	.byte	0x00, 0xf0, 0x41, 0x00


	//----- nvinfo : EIATTR_SPARSE_MMA_MASK
	.align		4
.L_17:
        /*0058*/ 	.byte	0x03, 0x50
        /*005a*/ 	.short	0x0000


	//----- nvinfo : EIATTR_MAXREG_COUNT
	.align		4
        /*005c*/ 	.byte	0x03, 0x1b
        /*005e*/ 	.short	0x00ff


	//----- nvinfo : EIATTR_MERCURY_ISA_VERSION
	.align		4
        /*0060*/ 	.byte	0x03, 0x5f
        /*0062*/ 	.short	0x0101


	//----- nvinfo : EIATTR_VRC_CTA_INIT_COUNT
	.align		4
        /*0064*/ 	.byte	0x02, 0x4a
	.zero		1
	.zero		1


	//----- nvinfo : EIATTR_EXIT_INSTR_OFFSETS
	.align		4
        /*0068*/ 	.byte	0x04, 0x1c
        /*006a*/ 	.short	(.L_19 - .L_18)


	//   ....[0]....
.L_18:
        /*006c*/ 	.word	0x00000e30


	//----- nvinfo : EIATTR_CBANK_PARAM_SIZE
	.align		4
.L_19:
        /*0070*/ 	.byte	0x03, 0x19
        /*0072*/ 	.short	0x0038


	//----- nvinfo : EIATTR_PARAM_CBANK
	.align		4
        /*0074*/ 	.byte	0x04, 0x0a
        /*0076*/ 	.short	(.L_21 - .L_20)
	.align		4
.L_20:
        /*0078*/ 	.word	index@(.nv.constant0._Z12compute_cell8matrix_tS_S_jj)
        /*007c*/ 	.short	0x0380
        /*007e*/ 	.short	0x0038


	//----- nvinfo : EIATTR_SW_WAR
	.align		4
.L_21:
        /*0080*/ 	.byte	0x04, 0x36
        /*0082*/ 	.short	(.L_23 - .L_22)
.L_22:
        /*0084*/ 	.word	0x00000008
.L_23:


//--------------------- .nv.callgraph             --------------------------
	.section	.nv.callgraph,"",@"SHT_CUDA_CALLGRAPH"
	.align	4
	.sectionentsize	8
	.align		4
        /*0000*/ 	.word	0x00000000
	.align		4
        /*0004*/ 	.word	0xffffffff
	.align		4
        /*0008*/ 	.word	0x00000000
	.align		4
        /*000c*/ 	.word	0xfffffffe
	.align		4
        /*0010*/ 	.word	0x00000000
	.align		4
        /*0014*/ 	.word	0xfffffffd
	.align		4
        /*0018*/ 	.word	0x00000000
	.align		4
        /*001c*/ 	.word	0xfffffffc


//--------------------- .text._Z12compute_cell8matrix_tS_S_jj --------------------------
	.section	.text._Z12compute_cell8matrix_tS_S_jj,"ax",@progbits
	.align	128
        .global         _Z12compute_cell8matrix_tS_S_jj
        .type           _Z12compute_cell8matrix_tS_S_jj,@function
        .size           _Z12compute_cell8matrix_tS_S_jj,(.L_x_7 - _Z12compute_cell8matrix_tS_S_jj)
        .other          _Z12compute_cell8matrix_tS_S_jj,@"STO_CUDA_ENTRY STV_DEFAULT"
_Z12compute_cell8matrix_tS_S_jj:
.text._Z12compute_cell8matrix_tS_S_jj:
[----:B------:R-:W-:Y:S01]  /*0000*/  LDC R1, c[0x0][0x37c] ;  /* 0x0000df00ff017b82 */ /* 0x000fe20000000800 */
[----:B------:R-:W0:Y:S01]  /*0010*/  LDCU UR6, c[0x0][0x38c] ;  /* 0x00007180ff0677ac */ /* 0x000e220008000800 */
[----:B------:R-:W-:Y:S01]  /*0020*/  CS2R R8, SRZ ;  /* 0x0000000000087805 */ /* 0x000fe2000001ff00 */
[----:B------:R-:W1:Y:S01]  /*0030*/  LDCU.64 UR10, c[0x0][0x358] ;  /* 0x00006b00ff0a77ac */ /* 0x000e620008000a00 */
[----:B0-----:R-:W-:-:S09]  /*0040*/  UISETP.NE.AND UP0, UPT, UR6, URZ, UPT ;  /* 0x000000ff0600728c */ /* 0x001fd2000bf05270 */
[----:B-1----:R-:W-:Y:S05]  /*0050*/  BRA.U !UP0, `(.L_x_0) ;  /* 0x0000000d085c7547 */ /* 0x002fea000b800000 */
[----:B------:R-:W0:Y:S08]  /*0060*/  LDC R3, c[0x0][0x3b0] ;  /* 0x0000ec00ff037b82 */ /* 0x000e300000000800 */
[----:B------:R-:W0:Y:S02]  /*0070*/  LDC.64 R4, c[0x0][0x380] ;  /* 0x0000e000ff047b82 */ /* 0x000e240000000a00 */
[----:B0-----:R-:W-:-:S06]  /*0080*/  IMAD.WIDE.U32 R4, R3, 0x8, R4 ;  /* 0x0000000803047825 */ /* 0x001fcc00078e0004 */
[----:B------:R-:W5:Y:S01]  /*0090*/  LDG.E.64 R4, desc[UR10][R4.64] ;  /* 0x0000000a04047981 */ /* 0x000f62000c1e1b00 */
[----:B------:R-:W-:Y:S01]  /*00a0*/  UISETP.GE.U32.AND UP1, UPT, UR6, 0x10, UPT ;  /* 0x000000100600788c */ /* 0x000fe2000bf26070 */
[----:B------:R-:W-:Y:S01]  /*00b0*/  HFMA2 R17, -RZ, RZ, 0, 0 ;  /* 0x00000000ff117431 */ /* 0x000fe200000001ff */
[----:B------:R-:W-:Y:S01]  /*00c0*/  ULOP3.LUT UR7, UR6, 0xf, URZ, 0xc0, !UPT ;  /* 0x0000000f06077892 */ /* 0x000fe2000f8ec0ff */
[----:B------:R-:W-:-:S03]  /*00d0*/  CS2R R8, SRZ ;  /* 0x0000000000087805 */ /* 0x000fc6000001ff00 */
[----:B------:R-:W-:-:S03]  /*00e0*/  UISETP.NE.AND UP0, UPT, UR7, URZ, UPT ;  /* 0x000000ff0700728c */ /* 0x000fc6000bf05270 */
[----:B------:R-:W-:Y:S08]  /*00f0*/  BRA.U !UP1, `(.L_x_1) ;  /* 0x0000000509947547 */ /* 0x000ff0000b800000 */
[----:B------:R-:W0:Y:S01]  /*0100*/  LDCU.64 UR4, c[0x0][0x390] ;  /* 0x00007200ff0477ac */ /* 0x000e220008000a00 */
[----:B-----5:R-:W-:Y:S02]  /*0110*/  IADD3 R0, P0, PT, R4, 0x40, RZ ;  /* 0x0000004004007810 */ /* 0x020fe40007f1e0ff */
[----:B------:R-:W-:Y:S01]  /*0120*/  CS2R R8, SRZ ;  /* 0x0000000000087805 */ /* 0x000fe2000001ff00 */
[----:B------:R-:W-:Y:S01]  /*0130*/  ULOP3.LUT UR8, UR6, 0xfffffff0, URZ, 0xc0, !UPT ;  /* 0xfffffff006087892 */ /* 0x000fe2000f8ec0ff */
[----:B------:R-:W-:-:S03]  /*0140*/  IADD3.X R15, PT, PT, RZ, R5, RZ, P0, !PT ;  /* 0x00000005ff0f7210 */ /* 0x000fc600007fe4ff */
[----:B------:R-:W-:Y:S02]  /*0150*/  UIADD3 UR9, UPT, UPT, -UR8, URZ, URZ ;  /* 0x000000ff08097290 */ /* 0x000fe4000fffe1ff */
[----:B------:R-:W-:Y:S01]  /*0160*/  MOV R17, UR8 ;  /* 0x0000000800117c02 */ /* 0x000fe20008000f00 */
[----:B0-----:R-:W-:-:S04]  /*0170*/  UIADD3 UR4, UP1, UPT, UR4, 0x40, URZ ;  /* 0x0000004004047890 */ /* 0x001fc8000ff3e0ff */
[----:B------:R-:W-:Y:S02]  /*0180*/  UIADD3.X UR5, UPT, UPT, URZ, UR5, URZ, UP1, !UPT ;  /* 0x00000005ff057290 */ /* 0x000fe40008ffe4ff */
[----:B------:R-:W-:-:S04]  /*0190*/  MOV R6, UR4 ;  /* 0x0000000400067c02 */ /* 0x000fc80008000f00 */
[----:B------:R-:W-:-:S07]  /*01a0*/  MOV R7, UR5 ;  /* 0x0000000500077c02 */ /* 0x000fce0008000f00 */
.L_x_2:
[----:B------:R-:W2:Y:S01]  /*01b0*/  LDG.E.64 R2, desc[UR10][R6.64+-0x40] ;  /* 0xffffc00a06027981 */ /* 0x000ea2000c1e1b00 */
[----:B------:R-:W2:Y:S03]  /*01c0*/  LDC R19, c[0x0][0x3b4] ;  /* 0x0000ed00ff137b82 */ /* 0x000ea60000000800 */
[----:B------:R-:W3:Y:S04]  /*01d0*/  LDG.E.64 R10, desc[UR10][R6.64+-0x38] ;  /* 0xffffc80a060a7981 */ /* 0x000ee8000c1e1b00 */
[----:B------:R-:W4:Y:S04]  /*01e0*/  LDG.E.64 R22, desc[UR10][R6.64+-0x30] ;  /* 0xffffd00a06167981 */ /* 0x000f28000c1e1b00 */
[----:B------:R-:W5:Y:S04]  /*01f0*/  LDG.E.64 R26, desc[UR10][R6.64+-0x28] ;  /* 0xffffd80a061a7981 */ /* 0x000f68000c1e1b00 */
[----:B------:R-:W5:Y:S01]  /*0200*/  LDG.E.64 R20, desc[UR10][R6.64+-0x18] ;  /* 0xffffe80a06147981 */ /* 0x000f62000c1e1b00 */
[----:B--2---:R-:W-:Y:S01]  /*0210*/  IMAD.WIDE.U32 R12, R19, 0x8, R2 ;  /* 0x00000008130c7825 */ /* 0x004fe200078e0002 */
[----:B------:R-:W-:-:S02]  /*0220*/  MOV R2, R0 ;  /* 0x0000000000027202 */ /* 0x000fc40000000f00 */
[----:B------:R-:W-:Y:S01]  /*0230*/  MOV R3, R15 ;  /* 0x0000000f00037202 */ /* 0x000fe20000000f00 */
[C---:B---3--:R-:W-:Y:S01]  /*0240*/  IMAD.WIDE.U32 R24, R19.reuse, 0x8, R10 ;  /* 0x0000000813187825 */ /* 0x048fe200078e000a */
[----:B------:R-:W2:Y:S04]  /*0250*/  LDG.E.64 R14, desc[UR10][R6.64+-0x20] ;  /* 0xffffe00a060e7981 */ /* 0x000ea8000c1e1b00 */
[----:B------:R-:W3:Y:S04]  /*0260*/  LDG.E.64 R28, desc[UR10][R2.64+-0x40] ;  /* 0xffffc00a021c7981 */ /* 0x000ee8000c1e1b00 */
[----:B------:R-:W3:Y:S04]  /*0270*/  LDG.E.64 R12, desc[UR10][R12.64] ;  /* 0x0000000a0c0c7981 */ /* 0x000ee8000c1e1b00 */
[----:B------:R-:W2:Y:S04]  /*0280*/  LDG.E.64 R10, desc[UR10][R2.64+-0x38] ;  /* 0xffffc80a020a7981 */ /* 0x000ea8000c1e1b00 */
[----:B------:R-:W2:Y:S01]  /*0290*/  LDG.E.64 R24, desc[UR10][R24.64] ;  /* 0x0000000a18187981 */ /* 0x000ea2000c1e1b00 */
[----:B----4-:R-:W-:-:S06]  /*02a0*/  IMAD.WIDE.U32 R22, R19, 0x8, R22 ;  /* 0x0000000813167825 */ /* 0x010fcc00078e0016 */
[----:B------:R-:W4:Y:S01]  /*02b0*/  LDG.E.64 R22, desc[UR10][R22.64] ;  /* 0x0000000a16167981 */ /* 0x000f22000c1e1b00 */
[----:B---3--:R-:W-:-:S03]  /*02c0*/  DFMA R28, R28, R12, R8 ;  /* 0x0000000c1c1c722b */ /* 0x008fc60000000008 */
[----:B------:R-:W4:Y:S01]  /*02d0*/  LDG.E.64 R12, desc[UR10][R2.64+-0x30] ;  /* 0xffffd00a020c7981 */ /* 0x000f22000c1e1b00 */
[----:B-----5:R-:W-:-:S03]  /*02e0*/  IMAD.WIDE.U32 R8, R19, 0x8, R26 ;  /* 0x0000000813087825 */ /* 0x020fc600078e001a */
[----:B------:R-:W3:Y:S01]  /*02f0*/  LDG.E.64 R26, desc[UR10][R2.64+-0x20] ;  /* 0xffffe00a021a7981 */ /* 0x000ee2000c1e1b00 */
[----:B--2---:R-:W-:-:S03]  /*0300*/  DFMA R24, R10, R24, R28 ;  /* 0x000000180a18722b */ /* 0x004fc6000000001c */
[----:B------:R-:W2:Y:S04]  /*0310*/  LDG.E.64 R28, desc[UR10][R2.64+-0x28] ;  /* 0xffffd80a021c7981 */ /* 0x000ea8000c1e1b00 */
[----:B------:R-:W2:Y:S01]  /*0320*/  LDG.E.64 R10, desc[UR10][R8.64] ;  /* 0x0000000a080a7981 */ /* 0x000ea2000c1e1b00 */
[----:B------:R-:W-:-:S06]  /*0330*/  IMAD.WIDE.U32 R14, R19, 0x8, R14 ;  /* 0x00000008130e7825 */ /* 0x000fcc00078e000e */
[----:B------:R-:W3:Y:S04]  /*0340*/  LDG.E.64 R14, desc[UR10][R14.64] ;  /* 0x0000000a0e0e7981 */ /* 0x000ee8000c1e1b00 */
[----:B------:R-:W5:Y:S01]  /*0350*/  LDG.E.64 R8, desc[UR10][R6.64+-0x10] ;  /* 0xfffff00a06087981 */ /* 0x000f62000c1e1b00 */
[----:B----4-:R-:W-:Y:S01]  /*0360*/  DFMA R12, R12, R22, R24 ;  /* 0x000000160c0c722b */ /* 0x010fe20000000018 */
[----:B------:R-:W-:Y:S02]  /*0370*/  IMAD.WIDE.U32 R22, R19, 0x8, R20 ;  /* 0x0000000813167825 */ /* 0x000fe400078e0014 */
[----:B------:R-:W4:Y:S04]  /*0380*/  LDG.E.64 R24, desc[UR10][R2.64+-0x18] ;  /* 0xffffe80a02187981 */ /* 0x000f28000c1e1b00 */
[----:B------:R-:W4:Y:S04]  /*0390*/  LDG.E.64 R20, desc[UR10][R6.64+-0x8] ;  /* 0xfffff80a06147981 */ /* 0x000f28000c1e1b00 */
[----:B------:R-:W4:Y:S01]  /*03a0*/  LDG.E.64 R22, desc[UR10][R22.64] ;  /* 0x0000000a16167981 */ /* 0x000f22000c1e1b00 */
[----:B--2---:R-:W-:-:S03]  /*03b0*/  DFMA R28, R28, R10, R12 ;  /* 0x0000000a1c1c722b */ /* 0x004fc6000000000c */
[----:B------:R-:W2:Y:S01]  /*03c0*/  LDG.E.64 R12, desc[UR10][R2.64+-0x10] ;  /* 0xfffff00a020c7981 */ /* 0x000ea2000c1e1b00 */
[----:B-----5:R-:W-:-:S03]  /*03d0*/  IMAD.WIDE.U32 R10, R19, 0x8, R8 ;  /* 0x00000008130a7825 */ /* 0x020fc600078e0008 */
[----:B------:R-:W5:Y:S01]  /*03e0*/  LDG.E.64 R8, desc[UR10][R6.64] ;  /* 0x0000000a06087981 */ /* 0x000f62000c1e1b00 */
[----:B---3--:R-:W-:-:S03]  /*03f0*/  DFMA R28, R26, R14, R28 ;  /* 0x0000000e1a1c722b */ /* 0x008fc6000000001c */
[----:B------:R-:W2:Y:S04]  /*0400*/  LDG.E.64 R10, desc[UR10][R10.64] ;  /* 0x0000000a0a0a7981 */ /* 0x000ea8000c1e1b00 */
[----:B------:R-:W3:Y:S01]  /*0410*/  LDG.E.64 R14, desc[UR10][R6.64+0x8] ;  /* 0x0000080a060e7981 */ /* 0x000ee2000c1e1b00 */
[C---:B----4-:R-:W-:Y:S01]  /*0420*/  IMAD.WIDE.U32 R20, R19.reuse, 0x8, R20 ;  /* 0x0000000813147825 */ /* 0x050fe200078e0014 */
[----:B------:R-:W-:Y:S02]  /*0430*/  DFMA R28, R24, R22, R28 ;  /* 0x00000016181c722b */ /* 0x000fe4000000001c */
[----:B------:R-:W4:Y:S04]  /*0440*/  LDG.E.64 R24, desc[UR10][R2.64+-0x8] ;  /* 0xfffff80a02187981 */ /* 0x000f28000c1e1b00 */
[----:B------:R-:W4:Y:S04]  /*0450*/  LDG.E.64 R20, desc[UR10][R20.64] ;  /* 0x0000000a14147981 */ /* 0x000f28000c1e1b00 */
[----:B------:R-:W4:Y:S01]  /*0460*/  LDG.E.64 R22, desc[UR10][R6.64+0x10] ;  /* 0x0000100a06167981 */ /* 0x000f22000c1e1b00 */
[----:B-----5:R-:W-:-:S03]  /*0470*/  IMAD.WIDE.U32 R26, R19, 0x8, R8 ;  /* 0x00000008131a7825 */ /* 0x020fc600078e0008 */
[----:B------:R-:W5:Y:S01]  /*0480*/  LDG.E.64 R8, desc[UR10][R2.64] ;  /* 0x0000000a02087981 */ /* 0x000f62000c1e1b00 */
[----:B--2---:R-:W-:-:S03]  /*0490*/  DFMA R10, R12, R10, R28 ;  /* 0x0000000a0c0a722b */ /* 0x004fc6000000001c */
[----:B------:R-:W5:Y:S01]  /*04a0*/  LDG.E.64 R12, desc[UR10][R26.64] ;  /* 0x0000000a1a0c7981 */ /* 0x000f62000c1e1b00 */
[----:B---3--:R-:W-:-:S03]  /*04b0*/  IMAD.WIDE.U32 R28, R19, 0x8, R14 ;  /* 0x00000008131c7825 */ /* 0x008fc600078e000e */
[----:B------:R-:W2:Y:S04]  /*04c0*/  LDG.E.64 R14, desc[UR10][R2.64+0x8] ;  /* 0x0000080a020e7981 */ /* 0x000ea8000c1e1b00 */
[----:B------:R-:W2:Y:S04]  /*04d0*/  LDG.E.64 R28, desc[UR10][R28.64] ;  /* 0x0000000a1c1c7981 */ /* 0x000ea8000c1e1b00 */
[----:B------:R-:W3:Y:S01]  /*04e0*/  LDG.E.64 R26, desc[UR10][R6.64+0x18] ;  /* 0x0000180a061a7981 */ /* 0x000ee2000c1e1b00 */
[----:B----4-:R-:W-:-:S03]  /*04f0*/  DFMA R10, R24, R20, R10 ;  /* 0x00000014180a722b */ /* 0x010fc6000000000a */
[----:B------:R-:W4:Y:S01]  /*0500*/  LDG.E.64 R20, desc[UR10][R2.64+0x10] ;  /* 0x0000100a02147981 */ /* 0x000f22000c1e1b00 */
[----:B------:R-:W-:-:S03]  /*0510*/  IMAD.WIDE.U32 R24, R19, 0x8, R22 ;  /* 0x0000000813187825 */ /* 0x000fc600078e0016 */
[----:B------:R-:W4:Y:S04]  /*0520*/  LDG.E.64 R22, desc[UR10][R6.64+0x20] ;  /* 0x0000200a06167981 */ /* 0x000f28000c1e1b00 */
[----:B------:R-:W4:Y:S01]  /*0530*/  LDG.E.64 R24, desc[UR10][R24.64] ;  /* 0x0000000a18187981 */ /* 0x000f22000c1e1b00 */
[----:B-----5:R-:W-:-:S03]  /*0540*/  DFMA R8, R8, R12, R10 ;  /* 0x0000000c0808722b */ /* 0x020fc6000000000a */
[----:B------:R-:W5:Y:S01]  /*0550*/  LDG.E.64 R10, desc[UR10][R6.64+0x28] ;  /* 0x0000280a060a7981 */ /* 0x000f62000c1e1b00 */
[----:B---3--:R-:W-:-:S03]  /*0560*/  IMAD.WIDE.U32 R12, R19, 0x8, R26 ;  /* 0x00000008130c7825 */ /* 0x008fc600078e001a */
[----:B------:R-:W3:Y:S01]  /*0570*/  LDG.E.64 R26, desc[UR10][R2.64+0x18] ;  /* 0x0000180a021a7981 */ /* 0x000ee2000c1e1b00 */
[----:B--2---:R-:W-:-:S03]  /*0580*/  DFMA R28, R14, R28, R8 ;  /* 0x0000001c0e1c722b */ /* 0x004fc60000000008 */
[----:B------:R-:W3:Y:S04]  /*0590*/  LDG.E.64 R12, desc[UR10][R12.64] ;  /* 0x0000000a0c0c7981 */ /* 0x000ee8000c1e1b00 */
[----:B------:R-:W2:Y:S04]  /*05a0*/  LDG.E.64 R14, desc[UR10][R6.64+0x30] ;  /* 0x0000300a060e7981 */ /* 0x000ea8000c1e1b00 */
[----:B------:R-:W2:Y:S01]  /*05b0*/  LDG.E.64 R8, desc[UR10][R6.64+0x38] ;  /* 0x0000380a06087981 */ /* 0x000ea2000c1e1b00 */
[----:B----4-:R-:W-:Y:S01]  /*05c0*/  IMAD.WIDE.U32 R22, R19, 0x8, R22 ;  /* 0x0000000813167825 */ /* 0x010fe200078e0016 */
[----:B------:R-:W-:-:S02]  /*05d0*/  DFMA R20, R20, R24, R28 ;  /* 0x000000181414722b */ /* 0x000fc4000000001c */
[----:B------:R-:W4:Y:S04]  /*05e0*/  LDG.E.64 R24, desc[UR10][R2.64+0x20] ;  /* 0x0000200a02187981 */ /* 0x000f28000c1e1b00 */
[----:B------:R-:W4:Y:S01]  /*05f0*/  LDG.E.64 R22, desc[UR10][R22.64] ;  /* 0x0000000a16167981 */ /* 0x000f22000c1e1b00 */
[----:B-----5:R-:W-:-:S06]  /*0600*/  IMAD.WIDE.U32 R10, R19, 0x8, R10 ;  /* 0x00000008130a7825 */ /* 0x020fcc00078e000a */
[----:B------:R-:W5:Y:S01]  /*0610*/  LDG.E.64 R10, desc[UR10][R10.64] ;  /* 0x0000000a0a0a7981 */ /* 0x000f62000c1e1b00 */
[----:B---3--:R-:W-:-:S03]  /*0620*/  DFMA R12, R26, R12, R20 ;  /* 0x0000000c1a0c722b */ /* 0x008fc60000000014 */
[----:B------:R-:W5:Y:S01]  /*0630*/  LDG.E.64 R20, desc[UR10][R2.64+0x28] ;  /* 0x0000280a02147981 */ /* 0x000f62000c1e1b00 */
[----:B--2---:R-:W-:-:S03]  /*0640*/  IMAD.WIDE.U32 R26, R19, 0x8, R14 ;  /* 0x00000008131a7825 */ /* 0x004fc600078e000e */
[----:B------:R-:W2:Y:S04]  /*0650*/  LDG.E.64 R14, desc[UR10][R2.64+0x30] ;  /* 0x0000300a020e7981 */ /* 0x000ea8000c1e1b00 */
[----:B------:R-:W2:Y:S01]  /*0660*/  LDG.E.64 R26, desc[UR10][R26.64] ;  /* 0x0000000a1a1a7981 */ /* 0x000ea2000c1e1b00 */
[----:B------:R-:W-:-:S03]  /*0670*/  IMAD.WIDE.U32 R28, R19, 0x8, R8 ;  /* 0x00000008131c7825 */ /* 0x000fc600078e0008 */
[----:B------:R-:W3:Y:S04]  /*0680*/  LDG.E.64 R18, desc[UR10][R2.64+0x38] ;  /* 0x0000380a02127981 */ /* 0x000ee8000c1e1b00 */
[----:B------:R-:W3:Y:S01]  /*0690*/  LDG.E.64 R8, desc[UR10][R28.64] ;  /* 0x0000000a1c087981 */ /* 0x000ee2000c1e1b00 */
[----:B------:R-:W-:-:S04]  /*06a0*/  UIADD3 UR9, UPT, UPT, UR9, 0x10, URZ ;  /* 0x0000001009097890 */ /* 0x000fc8000fffe0ff */
[----:B------:R-:W-:Y:S01]  /*06b0*/  UISETP.NE.AND UP1, UPT, UR9, URZ, UPT ;  /* 0x000000ff0900728c */ /* 0x000fe2000bf25270 */
[----:B------:R-:W-:Y:S02]  /*06c0*/  IADD3 R0, P0, PT, R2, 0x80, RZ ;  /* 0x0000008002007810 */ /* 0x000fe40007f1e0ff */
[----:B------:R-:W-:-:S04]  /*06d0*/  IADD3 R6, P1, PT, R6, 0x80, RZ ;  /* 0x0000008006067810 */ /* 0x000fc80007f3e0ff */
[----:B------:R-:W-:Y:S01]  /*06e0*/  IADD3.X R7, PT, PT, RZ, R7, RZ, P1, !PT ;  /* 0x00000007ff077210 */ /* 0x000fe20000ffe4ff */
[----:B----4-:R-:W-:-:S08]  /*06f0*/  DFMA R12, R24, R22, R12 ;  /* 0x00000016180c722b */ /* 0x010fd0000000000c */
[----:B-----5:R-:W-:-:S08]  /*0700*/  DFMA R12, R20, R10, R12 ;  /* 0x0000000a140c722b */ /* 0x020fd0000000000c */
[----:B--2---:R-:W-:Y:S01]  /*0710*/  DFMA R12, R14, R26, R12 ;  /* 0x0000001a0e0c722b */ /* 0x004fe2000000000c */
[----:B------:R-:W-:-:S07]  /*0720*/  IADD3.X R15, PT, PT, RZ, R3, RZ, P0, !PT ;  /* 0x00000003ff0f7210 */ /* 0x000fce00007fe4ff */
[----:B---3--:R-:W-:Y:S01]  /*0730*/  DFMA R8, R18, R8, R12 ;  /* 0x000000081208722b */ /* 0x008fe2000000000c */
[----:B------:R-:W-:Y:S10]  /*0740*/  BRA.U UP1, `(.L_x_2) ;  /* 0xfffffff901987547 */ /* 0x000ff4000b83ffff */
.L_x_1:
[----:B------:R-:W-:Y:S05]  /*0750*/  BRA.U !UP0, `(.L_x_0) ;  /* 0x00000005089c7547 */ /* 0x000fea000b800000 */
[----:B------:R-:W-:Y:S02]  /*0760*/  UISETP.GE.U32.AND UP0, UPT, UR7, 0x8, UPT ;  /* 0x000000080700788c */ /* 0x000fe4000bf06070 */
[----:B------:R-:W-:-:S04]  /*0770*/  ULOP3.LUT UR5, UR6, 0x7, URZ, 0xc0, !UPT ;  /* 0x0000000706057892 */ /* 0x000fc8000f8ec0ff */
[----:B------:R-:W-:-:S03]  /*0780*/  UISETP.NE.AND UP1, UPT, UR5, URZ, UPT ;  /* 0x000000ff0500728c */ /* 0x000fc6000bf25270 */
[----:B------:R-:W-:Y:S08]  /*0790*/  BRA.U !UP0, `(.L_x_3) ;  /* 0x0000000108b47547 */ /* 0x000ff0000b800000 */
[----:B------:R-:W0:Y:S08]  /*07a0*/  LDC.64 R12, c[0x0][0x390] ;  /* 0x0000e400ff0c7b82 */ /* 0x000e300000000a00 */
[----:B------:R-:W1:Y:S01]  /*07b0*/  LDC R25, c[0x0][0x3b4] ;  /* 0x0000ed00ff197b82 */ /* 0x000e620000000800 */
[----:B0-----:R-:W-:-:S05]  /*07c0*/  IMAD.WIDE.U32 R12, R17, 0x8, R12 ;  /* 0x00000008110c7825 */ /* 0x001fca00078e000c */
[----:B------:R-:W1:Y:S04]  /*07d0*/  LDG.E.64 R10, desc[UR10][R12.64] ;  /* 0x0000000a0c0a7981 */ /* 0x000e68000c1e1b00 */
[----:B------:R-:W2:Y:S01]  /*07e0*/  LDG.E.64 R14, desc[UR10][R12.64+0x8] ;  /* 0x0000080a0c0e7981 */ /* 0x000ea2000c1e1b00 */
[----:B-----5:R-:W-:-:S03]  /*07f0*/  IMAD.WIDE.U32 R6, R17, 0x8, R4 ;  /* 0x0000000811067825 */ /* 0x020fc600078e0004 */
[----:B------:R-:W3:Y:S04]  /*0800*/  LDG.E.64 R2, desc[UR10][R12.64+0x10] ;  /* 0x0000100a0c027981 */ /* 0x000ee8000c1e1b00 */
[----:B------:R-:W4:Y:S04]  /*0810*/  LDG.E.64 R28, desc[UR10][R6.64] ;  /* 0x0000000a061c7981 */ /* 0x000f28000c1e1b00 */
[----:B------:R-:W4:Y:S04]  /*0820*/  LDG.E.64 R22, desc[UR10][R6.64+0x8] ;  /* 0x0000080a06167981 */ /* 0x000f28000c1e1b00 */
[----:B------:R-:W4:Y:S01]  /*0830*/  LDG.E.64 R20, desc[UR10][R6.64+0x10] ;  /* 0x0000100a06147981 */ /* 0x000f22000c1e1b00 */
[----:B-1----:R-:W-:-:S05]  /*0840*/  IMAD.WIDE.U32 R10, R25, 0x8, R10 ;  /* 0x00000008190a7825 */ /* 0x002fca00078e000a */
[----:B------:R-:W4:Y:S01]  /*0850*/  LDG.E.64 R26, desc[UR10][R10.64] ;  /* 0x0000000a0a1a7981 */ /* 0x000f22000c1e1b00 */
[----:B--2---:R-:W-:-:S05]  /*0860*/  IMAD.WIDE.U32 R14, R25, 0x8, R14 ;  /* 0x00000008190e7825 */ /* 0x004fca00078e000e */
[----:B------:R0:W2:Y:S01]  /*0870*/  LDG.E.64 R18, desc[UR10][R14.64] ;  /* 0x0000000a0e127981 */ /* 0x0000a2000c1e1b00 */
[----:B---3--:R-:W-:-:S03]  /*0880*/  IMAD.WIDE.U32 R2, R25, 0x8, R2 ;  /* 0x0000000819027825 */ /* 0x008fc600078e0002 */
[----:B------:R-:W3:Y:S04]  /*0890*/  LDG.E.64 R10, desc[UR10][R12.64+0x20] ;  /* 0x0000200a0c0a7981 */ /* 0x000ee8000c1e1b00 */
[----:B------:R-:W3:Y:S04]  /*08a0*/  LDG.E.64 R2, desc[UR10][R2.64] ;  /* 0x0000000a02027981 */ /* 0x000ee8000c1e1b00 */
[----:B------:R-:W0:Y:S01]  /*08b0*/  LDG.E.64 R14, desc[UR10][R12.64+0x18] ;  /* 0x0000180a0c0e7981 */ /* 0x000e22000c1e1b00 */
[----:B----4-:R-:W-:-:S03]  /*08c0*/  DFMA R28, R28, R26, R8 ;  /* 0x0000001a1c1c722b */ /* 0x010fc60000000008 */
[----:B------:R-:W4:Y:S04]  /*08d0*/  LDG.E.64 R26, desc[UR10][R12.64+0x28] ;  /* 0x0000280a0c1a7981 */ /* 0x000f28000c1e1b00 */
[----:B------:R-:W4:Y:S04]  /*08e0*/  LDG.E.64 R8, desc[UR10][R12.64+0x30] ;  /* 0x0000300a0c087981 */ /* 0x000f28000c1e1b00 */
[----:B------:R-:W4:Y:S01]  /*08f0*/  LDG.E.64 R12, desc[UR10][R12.64+0x38] ;  /* 0x0000380a0c0c7981 */ /* 0x000f22000c1e1b00 */
[----:B0-----:R-:W-:Y:S01]  /*0900*/  IMAD.WIDE.U32 R14, R25, 0x8, R14 ;  /* 0x00000008190e7825 */ /* 0x001fe200078e000e */
[----:B--2---:R-:W-:-:S02]  /*0910*/  DFMA R18, R22, R18, R28 ;  /* 0x000000121612722b */ /* 0x004fc4000000001c */
[----:B------:R-:W2:Y:S01]  /*0920*/  LDG.E.64 R22, desc[UR10][R6.64+0x18] ;  /* 0x0000180a06167981 */ /* 0x000ea2000c1e1b00 */
[----:B---3--:R-:W-:-:S03]  /*0930*/  IMAD.WIDE.U32 R10, R25, 0x8, R10 ;  /* 0x00000008190a7825 */ /* 0x008fc600078e000a */
[----:B------:R-:W2:Y:S02]  /*0940*/  LDG.E.64 R14, desc[UR10][R14.64] ;  /* 0x0000000a0e0e7981 */ /* 0x000ea4000c1e1b00 */
[----:B------:R-:W-:Y:S02]  /*0950*/  DFMA R2, R20, R2, R18 ;  /* 0x000000021402722b */ /* 0x000fe40000000012 */
[----:B------:R-:W3:Y:S04]  /*0960*/  LDG.E.64 R18, desc[UR10][R6.64+0x20] ;  /* 0x0000200a06127981 */ /* 0x000ee8000c1e1b00 */
[----:B------:R-:W3:Y:S04]  /*0970*/  LDG.E.64 R10, desc[UR10][R10.64] ;  /* 0x0000000a0a0a7981 */ /* 0x000ee8000c1e1b00 */
[----:B------:R-:W3:Y:S01]  /*0980*/  LDG.E.64 R20, desc[UR10][R6.64+0x28] ;  /* 0x0000280a06147981 */ /* 0x000ee2000c1e1b00 */
[----:B----4-:R-:W-:-:S04]  /*0990*/  IMAD.WIDE.U32 R26, R25, 0x8, R26 ;  /* 0x00000008191a7825 */ /* 0x010fc800078e001a */
[C---:B------:R-:W-:Y:S02]  /*09a0*/  IMAD.WIDE.U32 R8, R25.reuse, 0x8, R8 ;  /* 0x0000000819087825 */ /* 0x040fe400078e0008 */
[----:B------:R-:W4:Y:S04]  /*09b0*/  LDG.E.64 R26, desc[UR10][R26.64] ;  /* 0x0000000a1a1a7981 */ /* 0x000f28000c1e1b00 */
[----:B------:R-:W4:Y:S01]  /*09c0*/  LDG.E.64 R8, desc[UR10][R8.64] ;  /* 0x0000000a08087981 */ /* 0x000f22000c1e1b00 */
[----:B------:R-:W-:-:S03]  /*09d0*/  IMAD.WIDE.U32 R28, R25, 0x8, R12 ;  /* 0x00000008191c7825 */ /* 0x000fc600078e000c */
[----:B------:R-:W4:Y:S04]  /*09e0*/  LDG.E.64 R12, desc[UR10][R6.64+0x30] ;  /* 0x0000300a060c7981 */ /* 0x000f28000c1e1b00 */
[----:B------:R-:W4:Y:S04]  /*09f0*/  LDG.E.64 R24, desc[UR10][R6.64+0x38] ;  /* 0x0000380a06187981 */ /* 0x000f28000c1e1b00 */
[----:B------:R-:W4:Y:S01]  /*0a00*/  LDG.E.64 R28, desc[UR10][R28.64] ;  /* 0x0000000a1c1c7981 */ /* 0x000f22000c1e1b00 */
[----:B--2---:R-:W-:-:S08]  /*0a10*/  DFMA R2, R22, R14, R2 ;  /* 0x0000000e1602722b */ /* 0x004fd00000000002 */
[----:B---3--:R-:W-:Y:S01]  /*0a20*/  DFMA R2, R18, R10, R2 ;  /* 0x0000000a1202722b */ /* 0x008fe20000000002 */
[----:B------:R-:W-:-:S07]  /*0a30*/  IADD3 R17, PT, PT, R17, 0x8, RZ ;  /* 0x0000000811117810 */ /* 0x000fce0007ffe0ff */
[----:B----4-:R-:W-:-:S08]  /*0a40*/  DFMA R2, R20, R26, R2 ;  /* 0x0000001a1402722b */ /* 0x010fd00000000002 */
[----:B------:R-:W-:-:S08]  /*0a50*/  DFMA R2, R12, R8, R2 ;  /* 0x000000080c02722b */ /* 0x000fd00000000002 */
[----:B------:R-:W-:-:S11]  /*0a60*/  DFMA R8, R24, R28, R2 ;  /* 0x0000001c1808722b */ /* 0x000fd60000000002 */
.L_x_3:
        /* <DEDUP_REMOVED lines=9> */
[----:B------:R-:W2:Y:S04]  /*0b00*/  LDG.E.64 R12, desc[UR10][R24.64+0x8] ;  /* 0x0000080a180c7981 */ /* 0x000ea8000c1e1b00 */
[----:B------:R-:W3:Y:S04]  /*0b10*/  LDG.E.64 R18, desc[UR10][R24.64+0x10] ;  /* 0x0000100a18127981 */ /* 0x000ee8000c1e1b00 */
[----:B------:R-:W4:Y:S01]  /*0b20*/  LDG.E.64 R6, desc[UR10][R24.64+0x18] ;  /* 0x0000180a18067981 */ /* 0x000f22000c1e1b00 */
[----:B-----5:R-:W-:-:S04]  /*0b30*/  IMAD.WIDE.U32 R2, R17, 0x8, R4 ;  /* 0x0000000811027825 */ /* 0x020fc800078e0004 */
[C---:B-1----:R-:W-:Y:S02]  /*0b40*/  IMAD.WIDE.U32 R22, R21.reuse, 0x8, R10 ;  /* 0x0000000815167825 */ /* 0x042fe400078e000a */
[----:B------:R-:W4:Y:S02]  /*0b50*/  LDG.E.64 R10, desc[UR10][R2.64] ;  /* 0x0000000a020a7981 */ /* 0x000f24000c1e1b00 */
[C---:B--2---:R-:W-:Y:S02]  /*0b60*/  IMAD.WIDE.U32 R14, R21.reuse, 0x8, R12 ;  /* 0x00000008150e7825 */ /* 0x044fe400078e000c */
[----:B------:R-:W2:Y:S04]  /*0b70*/  LDG.E.64 R22, desc[UR10][R22.64] ;  /* 0x0000000a16167981 */ /* 0x000ea8000c1e1b00 */
[----:B------:R-:W2:Y:S01]  /*0b80*/  LDG.E.64 R12, desc[UR10][R2.64+0x8] ;  /* 0x0000080a020c7981 */ /* 0x000ea2000c1e1b00 */
[----:B---3--:R-:W-:-:S03]  /*0b90*/  IMAD.WIDE.U32 R26, R21, 0x8, R18 ;  /* 0x00000008151a7825 */ /* 0x008fc600078e0012 */
[----:B------:R-:W3:Y:S01]  /*0ba0*/  LDG.E.64 R14, desc[UR10][R14.64] ;  /* 0x0000000a0e0e7981 */ /* 0x000ee2000c1e1b00 */
[----:B----4-:R-:W-:-:S03]  /*0bb0*/  IMAD.WIDE.U32 R20, R21, 0x8, R6 ;  /* 0x0000000815147825 */ /* 0x010fc600078e0006 */
[----:B------:R-:W4:Y:S04]  /*0bc0*/  LDG.E.64 R18, desc[UR10][R2.64+0x10] ;  /* 0x0000100a02127981 */ /* 0x000f28000c1e1b00 */
[----:B------:R-:W4:Y:S04]  /*0bd0*/  LDG.E.64 R24, desc[UR10][R26.64] ;  /* 0x0000000a1a187981 */ /* 0x000f28000c1e1b00 */
[----:B------:R-:W4:Y:S04]  /*0be0*/  LDG.E.64 R6, desc[UR10][R2.64+0x18] ;  /* 0x0000180a02067981 */ /* 0x000f28000c1e1b00 */
[----:B------:R-:W4:Y:S01]  /*0bf0*/  LDG.E.64 R20, desc[UR10][R20.64] ;  /* 0x0000000a14147981 */ /* 0x000f22000c1e1b00 */
[----:B------:R-:W-:Y:S01]  /*0c00*/  IADD3 R17, PT, PT, R17, 0x4, RZ ;  /* 0x0000000411117810 */ /* 0x000fe20007ffe0ff */
[----:B--2---:R-:W-:-:S08]  /*0c10*/  DFMA R10, R10, R22, R8 ;  /* 0x000000160a0a722b */ /* 0x004fd00000000008 */
[----:B---3--:R-:W-:-:S08]  /*0c20*/  DFMA R10, R12, R14, R10 ;  /* 0x0000000e0c0a722b */ /* 0x008fd0000000000a */
[----:B----4-:R-:W-:-:S08]  /*0c30*/  DFMA R10, R18, R24, R10 ;  /* 0x00000018120a722b */ /* 0x010fd0000000000a */
[----:B------:R-:W-:-:S11]  /*0c40*/  DFMA R8, R6, R20, R10 ;  /* 0x000000140608722b */ /* 0x000fd6000000000a */
.L_x_4:
[----:B------:R-:W-:Y:S05]  /*0c50*/  BRA.U !UP1, `(.L_x_0) ;  /* 0x00000001095c7547 */ /* 0x000fea000b800000 */
[----:B------:R-:W0:Y:S01]  /*0c60*/  LDC.64 R2, c[0x0][0x390] ;  /* 0x0000e400ff027b82 */ /* 0x000e220000000a00 */
[----:B-----5:R-:W-:Y:S01]  /*0c70*/  IMAD.WIDE.U32 R4, R17, 0x8, R4 ;  /* 0x0000000811047825 */ /* 0x020fe200078e0004 */
[----:B------:R-:W-:Y:S02]  /*0c80*/  UIADD3 UR4, UPT, UPT, -UR4, URZ, URZ ;  /* 0x000000ff04047290 */ /* 0x000fe4000fffe1ff */
[----:B------:R-:W-:-:S04]  /*0c90*/  MOV R0, R4 ;  /* 0x0000000400007202 */ /* 0x000fc80000000f00 */
[----:B------:R-:W1:Y:S01]  /*0ca0*/  LDC R13, c[0x0][0x3b4] ;  /* 0x0000ed00ff0d7b82 */ /* 0x000e620000000800 */
[----:B------:R-:W-:Y:S01]  /*0cb0*/  MOV R11, R5 ;  /* 0x00000005000b7202 */ /* 0x000fe20000000f00 */
[----:B0-----:R-:W-:-:S03]  /*0cc0*/  IMAD.WIDE.U32 R2, R17, 0x8, R2 ;  /* 0x0000000811027825 */ /* 0x001fc600078e0002 */
[----:B------:R-:W-:Y:S02]  /*0cd0*/  MOV R6, R2 ;  /* 0x0000000200067202 */ /* 0x000fe40000000f00 */
[----:B------:R-:W-:-:S07]  /*0ce0*/  MOV R7, R3 ;  /* 0x0000000300077202 */ /* 0x000fce0000000f00 */
.L_x_5:
[----:B------:R-:W1:Y:S01]  /*0cf0*/  LDG.E.64 R2, desc[UR10][R6.64] ;  /* 0x0000000a06027981 */ /* 0x000e62000c1e1b00 */
[----:B------:R-:W-:Y:S01]  /*0d00*/  UIADD3 UR4, UPT, UPT, UR4, 0x1, URZ ;  /* 0x0000000104047890 */ /* 0x000fe2000fffe0ff */
[----:B-1----:R-:W-:Y:S01]  /*0d10*/  IMAD.WIDE.U32 R4, R13, 0x8, R2 ;  /* 0x000000080d047825 */ /* 0x002fe200078e0002 */
[----:B------:R-:W-:Y:S02]  /*0d20*/  MOV R2, R0 ;  /* 0x0000000000027202 */ /* 0x000fe40000000f00 */
[----:B------:R-:W-:-:S03]  /*0d30*/  MOV R3, R11 ;  /* 0x0000000b00037202 */ /* 0x000fc60000000f00 */
[----:B------:R-:W2:Y:S04]  /*0d40*/  LDG.E.64 R4, desc[UR10][R4.64] ;  /* 0x0000000a04047981 */ /* 0x000ea8000c1e1b00 */
[----:B------:R-:W2:Y:S01]  /*0d50*/  LDG.E.64 R2, desc[UR10][R2.64] ;  /* 0x0000000a02027981 */ /* 0x000ea2000c1e1b00 */
[----:B------:R-:W-:Y:S01]  /*0d60*/  UISETP.NE.AND UP0, UPT, UR4, URZ, UPT ;  /* 0x000000ff0400728c */ /* 0x000fe2000bf05270 */
[----:B------:R-:W-:Y:S02]  /*0d70*/  IADD3 R6, P0, PT, R6, 0x8, RZ ;  /* 0x0000000806067810 */ /* 0x000fe40007f1e0ff */
[----:B------:R-:W-:Y:S02]  /*0d80*/  IADD3 R0, P1, PT, R0, 0x8, RZ ;  /* 0x0000000800007810 */ /* 0x000fe40007f3e0ff */
[----:B------:R-:W-:-:S02]  /*0d90*/  IADD3.X R7, PT, PT, RZ, R7, RZ, P0, !PT ;  /* 0x00000007ff077210 */ /* 0x000fc400007fe4ff */
[----:B------:R-:W-:Y:S01]  /*0da0*/  IADD3.X R11, PT, PT, RZ, R11, RZ, P1, !PT ;  /* 0x0000000bff0b7210 */ /* 0x000fe20000ffe4ff */
[----:B--2---:R-:W-:Y:S01]  /*0db0*/  DFMA R8, R2, R4, R8 ;  /* 0x000000040208722b */ /* 0x004fe20000000008 */
[----:B------:R-:W-:Y:S10]  /*0dc0*/  BRA.U UP0, `(.L_x_5) ;  /* 0xfffffffd00c87547 */ /* 0x000ff4000b83ffff */
.L_x_0:
[----:B------:R-:W0:Y:S08]  /*0dd0*/  LDC.64 R2, c[0x0][0x3a0] ;  /* 0x0000e800ff027b82 */ /* 0x000e300000000a00 */
[----:B-----5:R-:W0:Y:S02]  /*0de0*/  LDC.64 R4, c[0x0][0x3b0] ;  /* 0x0000ec00ff047b82 */ /* 0x020e240000000a00 */
[----:B0-----:R-:W-:-:S06]  /*0df0*/  IMAD.WIDE.U32 R2, R4, 0x8, R2 ;  /* 0x0000000804027825 */ /* 0x001fcc00078e0002 */
[----:B------:R-:W2:Y:S02]  /*0e00*/  LDG.E.64 R2, desc[UR10][R2.64] ;  /* 0x0000000a02027981 */ /* 0x000ea4000c1e1b00 */
[----:B--2---:R-:W-:-:S05]  /*0e10*/  IMAD.WIDE.U32 R4, R5, 0x8, R2 ;  /* 0x0000000805047825 */ /* 0x004fca00078e0002 */
[----:B------:R-:W-:Y:S01]  /*0e20*/  STG.E.64 desc[UR10][R4.64], R8 ;  /* 0x0000000804007986 */ /* 0x000fe2000c101b0a */
[----:B------:R-:W-:Y:S05]  /*0e30*/  EXIT ;  /* 0x000000000000794d */ /* 0x000fea0003800000 */
.L_x_6:
[----:B------:R-:W-:-:S00]  /*0e40*/  BRA `(.L_x_6) ;  /* 0xfffffffc00fc7947 */ /* 0x000fc0000383ffff */
[----:B------:R-:W-:-:S00]  /*0e50*/  NOP ;  /* 0x0000000000007918 */ /* 0x000fc00000000000 */
        /* <DEDUP_REMOVED lines=10> */
.L_x_7:


//--------------------- .nv.shared.reserved.0     --------------------------
	.section	.nv.shared.reserved.0,"aw",@nobits
	.weak		__nv_reservedSMEM_offset_0_alias
	.size		__nv_reservedSMEM_offset_0_alias, 0, 64
	.other		__nv_reservedSMEM_offset_0_alias,@"STO_CUDA_RESERVED_SHARED STV_DEFAULT"
__nv_reservedSMEM_offset_0_alias:
	.zero		0
	.zero		64


//--------------------- .nv.constant0._Z12compute_cell8matrix_tS_S_jj --------------------------
	.section	.nv.constant0._Z12compute_cell8matrix_tS_S_jj,"a",@progbits
	.sectionflags	@""
	.align	4
.nv.constant0._Z12compute_cell8matrix_tS_S_jj:
	.zero		952


//--------------------- SYMBOLS --------------------------

	.type		.nv.reservedSmem.offset0,@object
	.size		.nv.reservedSmem.offset0,0x4
